//
// Generated by NVIDIA NVVM Compiler
//
// Compiler Build ID: CL-36424714
// Cuda compilation tools, release 13.0, V13.0.88
// Based on NVVM 20.0.0
//

.version 9.0
.target sm_100
.address_size 64

	// .globl	_Z3addPiS_
// _ZZ3addPiS_E5cache has been demoted

.visible .entry _Z3addPiS_(
	.param .u64 .ptr .align 1 _Z3addPiS__param_0,
	.param .u64 .ptr .align 1 _Z3addPiS__param_1
)
{
	.reg .pred 	%p<7>;
	.reg .b32 	%r<30>;
	.reg .b64 	%rd<9>;
	// demoted variable
	.shared .align 4 .b8 _ZZ3addPiS_E5cache[32];
	ld.param.u64 	%rd2, [_Z3addPiS__param_0];
	ld.param.u64 	%rd3, [_Z3addPiS__param_1];
	mov.u32 	%r1, %tid.x;
	mov.u32 	%r2, %ctaid.x;
	mov.u32 	%r29, %ntid.x;
	mad.lo.s32 	%r27, %r2, %r29, %r1;
	setp.gt.s32 	%p1, %r27, 63;
	mov.b32 	%r28, 0;
	@%p1 bra 	$L__BB0_3;
	mov.u32 	%r16, %nctaid.x;
	mul.lo.s32 	%r5, %r29, %r16;
	cvta.to.global.u64 	%rd1, %rd2;
	mov.b32 	%r28, 0;
$L__BB0_2:
	mul.wide.s32 	%rd4, %r27, 4;
	add.s64 	%rd5, %rd1, %rd4;
	ld.global.u32 	%r17, [%rd5];
	add.s32 	%r28, %r17, %r28;
	add.s32 	%r27, %r27, %r5;
	setp.lt.s32 	%p2, %r27, 64;
	@%p2 bra 	$L__BB0_2;
$L__BB0_3:
	shl.b32 	%r18, %r1, 2;
	mov.u32 	%r19, _ZZ3addPiS_E5cache;
	add.s32 	%r11, %r19, %r18;
	st.shared.u32 	[%r11], %r28;
	setp.lt.u32 	%p3, %r29, 2;
	@%p3 bra 	$L__BB0_7;
$L__BB0_4:
	shr.u32 	%r13, %r29, 1;
	setp.ge.u32 	%p4, %r1, %r13;
	@%p4 bra 	$L__BB0_6;
	shl.b32 	%r20, %r13, 2;
	add.s32 	%r21, %r11, %r20;
	ld.shared.u32 	%r22, [%r21];
	ld.shared.u32 	%r23, [%r11];
	add.s32 	%r24, %r23, %r22;
	st.shared.u32 	[%r11], %r24;
$L__BB0_6:
	bar.sync 	0;
	setp.gt.u32 	%p5, %r29, 3;
	mov.u32 	%r29, %r13;
	@%p5 bra 	$L__BB0_4;
$L__BB0_7:
	setp.ne.s32 	%p6, %r1, 0;
	@%p6 bra 	$L__BB0_9;
	ld.shared.u32 	%r25, [_ZZ3addPiS_E5cache];
	cvta.to.global.u64 	%rd6, %rd3;
	mul.wide.u32 	%rd7, %r2, 4;
	add.s64 	%rd8, %rd6, %rd7;
	st.global.u32 	[%rd8], %r25;
$L__BB0_9:
	ret;

}


// ===== COMPILED SASS (sm_100) =====

	.target	sm_100

	.elftype	@"ET_EXEC"


//--------------------- .note.nv.tkinfo           --------------------------
	.section	.note.nv.tkinfo,"",@"SHT_NOTE"
	.sectionflags	@"SHF_NOTE_NV_TKINFO"
	.tkinfo
        /*0018*/ 	.word	0x00000002
        /*0030*/ 	.string	""
        /*0030*/ 	.string	"ptxas"
        /*0030*/ 	.string	"Cuda compilation tools, release 13.0, V13.0.88"
        /*0030*/ 	.string	"Build cuda_13.0.r13.0/compiler.36424714_0"
        /*0030*/ 	.string	"-arch sm_100 -m 64 "



//--------------------- .note.nv.cuinfo           --------------------------
	.section	.note.nv.cuinfo,"",@"SHT_NOTE"
	.sectionflags	@"SHF_NOTE_NV_CUINFO"
        /*0018*/ 	.short	0x0002
        /*001a*/ 	.short	0x0064
        /*001c*/ 	.short	0x0082
	.zero		2


//--------------------- .nv.info                  --------------------------
	.section	.nv.info,"",@"SHT_CUDA_INFO"
	.align	4


	//----- nvinfo : EIATTR_REGCOUNT
	.align		4
        /*0000*/ 	.byte	0x04, 0x2f
        /*0002*/ 	.short	(.L_1 - .L_0)
	.align		4
.L_0:
        /*0004*/ 	.word	index@(_Z3addPiS_)
        /*0008*/ 	.word	0x0000000e


	//----- nvinfo : EIATTR_FRAME_SIZE
	.align		4
.L_1:
        /*000c*/ 	.byte	0x04, 0x11
        /*000e*/ 	.short	(.L_3 - .L_2)
	.align		4
.L_2:
        /*0010*/ 	.word	index@(_Z3addPiS_)
        /*0014*/ 	.word	0x00000000


	//----- nvinfo : EIATTR_MIN_STACK_SIZE
	.align		4
.L_3:
        /*0018*/ 	.byte	0x04, 0x12
        /*001a*/ 	.short	(.L_5 - .L_4)
	.align		4
.L_4:
        /*001c*/ 	.word	index@(_Z3addPiS_)
        /*0020*/ 	.word	0x00000000
.L_5:


//--------------------- .nv.compat                --------------------------
	.section	.nv.compat,"",@"SHT_CUDA_COMPAT_INFO"
	.align	4
        /*0000*/ 	.byte	0x02, 0x09, 0x00, 0x00, 0x02, 0x02, 0x01, 0x00, 0x02, 0x05, 0x05, 0x00, 0x03, 0x07, 0x01, 0x01
        /*0010*/ 	.byte	0x02, 0x03, 0x00, 0x00, 0x02, 0x06, 0x01, 0x00, 0x04, 0x0b, 0x08, 0x00, 0x09, 0x00, 0x00, 0x00
        /*0020*/ 	.byte	0x00, 0x00, 0x00, 0x00


//--------------------- .nv.info._Z3addPiS_       --------------------------
	.section	.nv.info._Z3addPiS_,"",@"SHT_CUDA_INFO"
	.sectionflags	@""
	.align	4


	//----- nvinfo : EIATTR_CUDA_API_VERSION
	.align		4
        /*0000*/ 	.byte	0x04, 0x37
        /*0002*/ 	.short	(.L_7 - .L_6)
.L_6:
        /*0004*/ 	.word	0x00000082


	//----- nvinfo : EIATTR_KPARAM_INFO
	.align		4
.L_7:
        /*0008*/ 	.byte	0x04, 0x17
        /*000a*/ 	.short	(.L_9 - .L_8)
.L_8:
        /*000c*/ 	.word	0x00000000
        /*0010*/ 	.short	0x0001
        /*0012*/ 	.short	0x0008
        /*0014*/ 	.byte	0x00, 0xf5, 0x21, 0x00


	//----- nvinfo : EIATTR_KPARAM_INFO
	.align		4
.L_9:
        /*0018*/ 	.byte	0x04, 0x17
        /*001a*/ 	.short	(.L_11 - .L_10)
.L_10:
        /*001c*/ 	.word	0x00000000
        /*0020*/ 	.short	0x0000
        /*0022*/ 	.short	0x0000
        /*0024*/ 	.byte	0x00, 0xf5, 0x21, 0x00


	//----- nvinfo : EIATTR_SPARSE_MMA_MASK
	.align		4
.L_11:
        /*0028*/ 	.byte	0x03, 0x50
        /*002a*/ 	.short	0x0000


	//----- nvinfo : EIATTR_MAXREG_COUNT
	.align		4
        /*002c*/ 	.byte	0x03, 0x1b
        /*002e*/ 	.short	0x00ff


	//----- nvinfo : EIATTR_NUM_BARRIERS
	.align		4
        /*0030*/ 	.byte	0x02, 0x4c
        /*0032*/ 	.byte	0x01
	.zero		1


	//----- nvinfo : EIATTR_MERCURY_ISA_VERSION
	.align		4
        /*0034*/ 	.byte	0x03, 0x5f
        /*0036*/ 	.short	0x0101


	//----- nvinfo : EIATTR_VRC_CTA_INIT_COUNT
	.align		4
        /*0038*/ 	.byte	0x02, 0x4a
	.zero		1
	.zero		1


	//----- nvinfo : EIATTR_EXIT_INSTR_OFFSETS
	.align		4
        /*003c*/ 	.byte	0x04, 0x1c
        /*003e*/ 	.short	(.L_13 - .L_12)


	//   ....[0]....
.L_12:
        /*0040*/ 	.word	0x00000290


	//   ....[1]....
        /*0044*/ 	.word	0x00000310


	//----- nvinfo : EIATTR_CRS_STACK_SIZE
	.align		4
.L_13:
        /*0048*/ 	.byte	0x04, 0x1e
        /*004a*/ 	.short	(.L_15 - .L_14)
.L_14:
        /*004c*/ 	.word	0x00000000


	//----- nvinfo : EIATTR_CBANK_PARAM_SIZE
	.align		4
.L_15:
        /*0050*/ 	.byte	0x03, 0x19
        /*0052*/ 	.short	0x0010


	//----- nvinfo : EIATTR_PARAM_CBANK
	.align		4
        /*0054*/ 	.byte	0x04, 0x0a
        /*0056*/ 	.short	(.L_17 - .L_16)
	.align		4
.L_16:
        /*0058*/ 	.word	index@(.nv.constant0._Z3addPiS_)
        /*005c*/ 	.short	0x0380
        /*005e*/ 	.short	0x0010


	//----- nvinfo : EIATTR_SW_WAR
	.align		4
.L_17:
        /*0060*/ 	.byte	0x04, 0x36
        /*0062*/ 	.short	(.L_19 - .L_18)
.L_18:
        /*0064*/ 	.word	0x00000008
.L_19:


//--------------------- .nv.callgraph             --------------------------
	.section	.nv.callgraph,"",@"SHT_CUDA_CALLGRAPH"
	.align	4
	.sectionentsize	8
	.align		4
        /*0000*/ 	.word	0x00000000
	.align		4
        /*0004*/ 	.word	0xffffffff
	.align		4
        /*0008*/ 	.word	0x00000000
	.align		4
        /*000c*/ 	.word	0xfffffffe
	.align		4
        /*0010*/ 	.word	0x00000000
	.align		4
        /*0014*/ 	.word	0xfffffffd
	.align		4
        /*0018*/ 	.word	0x00000000
	.align		4
        /*001c*/ 	.word	0xfffffffc


//--------------------- .text._Z3addPiS_          --------------------------
	.section	.text._Z3addPiS_,"ax",@progbits
	.align	128
        .global         _Z3addPiS_
        .type           _Z3addPiS_,@function
        .size           _Z3addPiS_,(.L_x_6 - _Z3addPiS_)
        .other          _Z3addPiS_,@"STO_CUDA_ENTRY STV_DEFAULT"
_Z3addPiS_:
.text._Z3addPiS_:
[----:B------:R-:W-:Y:S01]  /*0000*/  LDC R1, c[0x0][0x37c] ;  /* 0x0000df00ff017b82 */ /* 0x000fe20000000800 */
[----:B------:R-:W0:Y:S01]  /*0010*/  S2R R8, SR_TID.X ;  /* 0x0000000000087919 */ /* 0x000e220000002100 */
[----:B------:R-:W1:Y:S01]  /*0020*/  LDCU UR4, c[0x0][0x360] ;  /* 0x00006c00ff0477ac */ /* 0x000e620008000800 */
[----:B------:R-:W-:Y:S01]  /*0030*/  BSSY.RECONVERGENT B0, `(.L_x_0) ;  /* 0x0000012000007945 */ /* 0x000fe20003800200 */
[----:B------:R-:W-:Y:S01]  /*0040*/  IMAD.MOV.U32 R7, RZ, RZ, RZ ;  /* 0x000000ffff077224 */ /* 0x000fe200078e00ff */
[----:B------:R-:W0:Y:S01]  /*0050*/  S2R R9, SR_CTAID.X ;  /* 0x0000000000097919 */ /* 0x000e220000002500 */
[----:B------:R-:W2:Y:S01]  /*0060*/  LDCU.64 UR6, c[0x0][0x358] ;  /* 0x00006b00ff0677ac */ /* 0x000ea20008000a00 */
[----:B-1----:R-:W-:Y:S02]  /*0070*/  IMAD.U32 R6, RZ, RZ, UR4 ;  /* 0x00000004ff067e24 */ /* 0x002fe4000f8e00ff */
[----:B0-----:R-:W-:-:S05]  /*0080*/  IMAD R0, R9, UR4, R8 ;  /* 0x0000000409007c24 */ /* 0x001fca000f8e0208 */
[----:B------:R-:W-:-:S13]  /*0090*/  ISETP.GT.AND P0, PT, R0, 0x3f, PT ;  /* 0x0000003f0000780c */ /* 0x000fda0003f04270 */
[----:B--2---:R-:W-:Y:S05]  /*00a0*/  @P0 BRA `(.L_x_1) ;  /* 0x0000000000280947 */ /* 0x004fea0003800000 */
[----:B------:R-:W0:Y:S01]  /*00b0*/  LDC.64 R4, c[0x0][0x380] ;  /* 0x0000e000ff047b82 */ /* 0x000e220000000a00 */
[----:B------:R-:W1:Y:S01]  /*00c0*/  LDCU UR4, c[0x0][0x370] ;  /* 0x00006e00ff0477ac */ /* 0x000e620008000800 */
[----:B------:R-:W-:Y:S02]  /*00d0*/  HFMA2 R7, -RZ, RZ, 0, 0 ;  /* 0x00000000ff077431 */ /* 0x000fe400000001ff */
[----:B-1----:R-:W-:-:S07]  /*00e0*/  IMAD R11, R6, UR4, RZ ;  /* 0x00000004060b7c24 */ /* 0x002fce000f8e02ff */
.L_x_2:
[----:B0-----:R-:W-:-:S06]  /*00f0*/  IMAD.WIDE R2, R0, 0x4, R4 ;  /* 0x0000000400027825 */ /* 0x001fcc00078e0204 */
[----:B------:R-:W2:Y:S01]  /*0100*/  LDG.E R2, desc[UR6][R2.64] ;  /* 0x0000000602027981 */ /* 0x000ea2000c1e1900 */
[----:B------:R-:W-:-:S05]  /*0110*/  IMAD.IADD R0, R11, 0x1, R0 ;  /* 0x000000010b007824 */ /* 0x000fca00078e0200 */
[----:B------:R-:W-:Y:S01]  /*0120*/  ISETP.GE.AND P0, PT, R0, 0x40, PT ;  /* 0x000000400000780c */ /* 0x000fe20003f06270 */
[----:B--2---:R-:W-:-:S12]  /*0130*/  IMAD.IADD R7, R2, 0x1, R7 ;  /* 0x0000000102077824 */ /* 0x004fd800078e0207 */
[----:B------:R-:W-:Y:S05]  /*0140*/  @!P0 BRA `(.L_x_2) ;  /* 0xfffffffc00e88947 */ /* 0x000fea000383ffff */
.L_x_1:
[----:B------:R-:W-:Y:S05]  /*0150*/  BSYNC.RECONVERGENT B0 ;  /* 0x0000000000007941 */ /* 0x000fea0003800200 */
.L_x_0:
[----:B------:R-:W0:Y:S01]  /*0160*/  S2UR UR5, SR_CgaCtaId ;  /* 0x00000000000579c3 */ /* 0x000e220000008800 */
[----:B------:R-:W-:Y:S01]  /*0170*/  UMOV UR4, 0x400 ;  /* 0x0000040000047882 */ /* 0x000fe20000000000 */
[----:B------:R-:W-:Y:S02]  /*0180*/  ISETP.GE.U32.AND P1, PT, R6, 0x2, PT ;  /* 0x000000020600780c */ /* 0x000fe40003f26070 */
[----:B------:R-:W-:Y:S01]  /*0190*/  ISETP.NE.AND P0, PT, R8, RZ, PT ;  /* 0x000000ff0800720c */ /* 0x000fe20003f05270 */
[----:B0-----:R-:W-:-:S06]  /*01a0*/  ULEA UR4, UR5, UR4, 0x18 ;  /* 0x0000000405047291 */ /* 0x001fcc000f8ec0ff */
[----:B------:R-:W-:-:S05]  /*01b0*/  LEA R0, R8, UR4, 0x2 ;  /* 0x0000000408007c11 */ /* 0x000fca000f8e10ff */
[----:B------:R0:W-:Y:S01]  /*01c0*/  STS [R0], R7 ;  /* 0x0000000700007388 */ /* 0x0001e20000000800 */
[----:B------:R-:W-:Y:S05]  /*01d0*/  @!P1 BRA `(.L_x_3) ;  /* 0x00000000002c9947 */ /* 0x000fea0003800000 */
.L_x_4:
[----:B------:R-:W-:-:S04]  /*01e0*/  SHF.R.U32.HI R5, RZ, 0x1, R6 ;  /* 0x00000001ff057819 */ /* 0x000fc80000011606 */
[----:B------:R-:W-:-:S13]  /*01f0*/  ISETP.GE.U32.AND P1, PT, R8, R5, PT ;  /* 0x000000050800720c */ /* 0x000fda0003f26070 */
[----:B------:R-:W-:Y:S01]  /*0200*/  @!P1 LEA R2, R5, R0, 0x2 ;  /* 0x0000000005029211 */ /* 0x000fe200078e10ff */
[----:B------:R-:W-:Y:S05]  /*0210*/  @!P1 LDS R3, [R0] ;  /* 0x0000000000039984 */ /* 0x000fea0000000800 */
[----:B------:R-:W1:Y:S02]  /*0220*/  @!P1 LDS R2, [R2] ;  /* 0x0000000002029984 */ /* 0x000e640000000800 */
[----:B-1----:R-:W-:-:S05]  /*0230*/  @!P1 IMAD.IADD R3, R2, 0x1, R3 ;  /* 0x0000000102039824 */ /* 0x002fca00078e0203 */
[----:B------:R1:W-:Y:S01]  /*0240*/  @!P1 STS [R0], R3 ;  /* 0x0000000300009388 */ /* 0x0003e20000000800 */
[----:B------:R-:W-:Y:S01]  /*0250*/  BAR.SYNC.DEFER_BLOCKING 0x0 ;  /* 0x0000000000007b1d */ /* 0x000fe20000010000 */
[----:B------:R-:W-:Y:S02]  /*0260*/  ISETP.GT.U32.AND P1, PT, R6, 0x3, PT ;  /* 0x000000030600780c */ /* 0x000fe40003f24070 */
[----:B------:R-:W-:-:S11]  /*0270*/  MOV R6, R5 ;  /* 0x0000000500067202 */ /* 0x000fd60000000f00 */
[----:B-1----:R-:W-:Y:S05]  /*0280*/  @P1 BRA `(.L_x_4) ;  /* 0xfffffffc00d41947 */ /* 0x002fea000383ffff */
.L_x_3:
[----:B------:R-:W-:Y:S05]  /*0290*/  @P0 EXIT ;  /* 0x000000000000094d */ /* 0x000fea0003800000 */
[----:B------:R-:W1:Y:S01]  /*02a0*/  S2UR UR5, SR_CgaCtaId ;  /* 0x00000000000579c3 */ /* 0x000e620000008800 */
[----:B------:R-:W-:-:S07]  /*02b0*/  UMOV UR4, 0x400 ;  /* 0x0000040000047882 */ /* 0x000fce0000000000 */
[----:B------:R-:W2:Y:S01]  /*02c0*/  LDC.64 R2, c[0x0][0x388] ;  /* 0x0000e200ff027b82 */ /* 0x000ea20000000a00 */
[----:B-1----:R-:W-:Y:S01]  /*02d0*/  ULEA UR4, UR5, UR4, 0x18 ;  /* 0x0000000405047291 */ /* 0x002fe2000f8ec0ff */
[----:B--2---:R-:W-:-:S08]  /*02e0*/  IMAD.WIDE.U32 R2, R9, 0x4, R2 ;  /* 0x0000000409027825 */ /* 0x004fd000078e0002 */
[----:B------:R-:W1:Y:S04]  /*02f0*/  LDS R5, [UR4] ;  /* 0x00000004ff057984 */ /* 0x000e680008000800 */
[----:B-1----:R-:W-:Y:S01]  /*0300*/  STG.E desc[UR6][R2.64], R5 ;  /* 0x0000000502007986 */ /* 0x002fe2000c101906 */
[----:B------:R-:W-:Y:S05]  /*0310*/  EXIT ;  /* 0x000000000000794d */ /* 0x000fea0003800000 */
.L_x_5:
[----:B------:R-:W-:-:S00]  /*0320*/  BRA `(.L_x_5) ;  /* 0xfffffffc00fc7947 */ /* 0x000fc0000383ffff */
[----:B------:R-:W-:-:S00]  /*0330*/  NOP ;  /* 0x0000000000007918 */ /* 0x000fc00000000000 */
        /* <DEDUP_REMOVED lines=12> */
.L_x_6:


//--------------------- .nv.shared._Z3addPiS_     --------------------------
	.section	.nv.shared._Z3addPiS_,"aw",@nobits
	.sectionflags	@""
	.align	4
.nv.shared._Z3addPiS_:
	.zero		1056


//--------------------- .nv.shared.reserved.0     --------------------------
	.section	.nv.shared.reserved.0,"aw",@nobits
	.weak		__nv_reservedSMEM_offset_0_alias
	.size		__nv_reservedSMEM_offset_0_alias, 0, 64
	.other		__nv_reservedSMEM_offset_0_alias,@"STO_CUDA_RESERVED_SHARED STV_DEFAULT"
__nv_reservedSMEM_offset_0_alias:
	.zero		0
	.zero		64


//--------------------- .nv.constant0._Z3addPiS_  --------------------------
	.section	.nv.constant0._Z3addPiS_,"a",@progbits
	.sectionflags	@""
	.align	4
.nv.constant0._Z3addPiS_:
	.zero		912


//--------------------- SYMBOLS --------------------------

	.type		.nv.reservedSmem.offset0,@object
	.size		.nv.reservedSmem.offset0,0x4
	.type		.nv.reservedSmem.cap,@object
	.size		.nv.reservedSmem.cap,0x4
